//
// Generated by NVIDIA NVVM Compiler
//
// Compiler Build ID: CL-36424714
// Cuda compilation tools, release 13.0, V13.0.88
// Based on NVVM 20.0.0
//

.version 9.0
.target sm_100
.address_size 64

	// .globl	_Z6piCalcPiPfS0_i
.func  (.param .b64 func_retval0) __internal_accurate_pow
(
	.param .b64 __internal_accurate_pow_param_0
)
;
// _ZZ6reducePiS_E4data has been demoted

.visible .entry _Z6piCalcPiPfS0_i(
	.param .u64 .ptr .align 1 _Z6piCalcPiPfS0_i_param_0,
	.param .u64 .ptr .align 1 _Z6piCalcPiPfS0_i_param_1,
	.param .u64 .ptr .align 1 _Z6piCalcPiPfS0_i_param_2,
	.param .u32 _Z6piCalcPiPfS0_i_param_3
)
{
	.reg .pred 	%p<29>;
	.reg .b32 	%r<41>;
	.reg .b32 	%f<3>;
	.reg .b64 	%rd<13>;
	.reg .b64 	%fd<37>;

	ld.param.u64 	%rd1, [_Z6piCalcPiPfS0_i_param_0];
	ld.param.u64 	%rd2, [_Z6piCalcPiPfS0_i_param_1];
	ld.param.u64 	%rd3, [_Z6piCalcPiPfS0_i_param_2];
	ld.param.u32 	%r6, [_Z6piCalcPiPfS0_i_param_3];
	mov.u32 	%r7, %ctaid.x;
	mov.u32 	%r8, %ntid.x;
	mov.u32 	%r9, %tid.x;
	mad.lo.s32 	%r1, %r7, %r8, %r9;
	setp.ge.s32 	%p1, %r1, %r6;
	@%p1 bra 	$L__BB0_16;
	cvta.to.global.u64 	%rd4, %rd2;
	mul.wide.s32 	%rd5, %r1, 4;
	add.s64 	%rd6, %rd4, %rd5;
	ld.global.f32 	%f1, [%rd6];
	cvt.f64.f32 	%fd1, %f1;
	{
	.reg .b32 %temp; 
	mov.b64 	{%temp, %r2}, %fd1;
	}
	mov.f64 	%fd18, 0d4000000000000000;
	{
	.reg .b32 %temp; 
	mov.b64 	{%temp, %r10}, %fd18;
	}
	and.b32  	%r4, %r10, 2146435072;
	setp.eq.s32 	%p2, %r4, 1062207488;
	abs.f64 	%fd2, %fd1;
	{ // callseq 0, 0
	.param .b64 param0;
	st.param.f64 	[param0], %fd2;
	.param .b64 retval0;
	call.uni (retval0), 
	__internal_accurate_pow, 
	(
	param0
	);
	ld.param.f64 	%fd19, [retval0];
	} // callseq 0
	setp.lt.s32 	%p3, %r2, 0;
	neg.f64 	%fd21, %fd19;
	selp.f64 	%fd22, %fd21, %fd19, %p2;
	selp.f64 	%fd34, %fd22, %fd19, %p3;
	setp.neu.f32 	%p4, %f1, 0f00000000;
	@%p4 bra 	$L__BB0_3;
	setp.eq.s32 	%p5, %r4, 1062207488;
	selp.b32 	%r11, %r2, 0, %p5;
	setp.lt.s32 	%p6, %r10, 0;
	or.b32  	%r12, %r11, 2146435072;
	selp.b32 	%r13, %r12, %r11, %p6;
	mov.b32 	%r14, 0;
	mov.b64 	%fd34, {%r14, %r13};
$L__BB0_3:
	add.f64 	%fd23, %fd1, 0d4000000000000000;
	{
	.reg .b32 %temp; 
	mov.b64 	{%temp, %r15}, %fd23;
	}
	and.b32  	%r16, %r15, 2146435072;
	setp.ne.s32 	%p7, %r16, 2146435072;
	@%p7 bra 	$L__BB0_8;
	setp.num.f32 	%p8, %f1, %f1;
	@%p8 bra 	$L__BB0_6;
	mov.f64 	%fd24, 0d4000000000000000;
	add.rn.f64 	%fd34, %fd1, %fd24;
	bra.uni 	$L__BB0_8;
$L__BB0_6:
	setp.neu.f64 	%p9, %fd2, 0d7FF0000000000000;
	@%p9 bra 	$L__BB0_8;
	setp.lt.s32 	%p10, %r2, 0;
	setp.eq.s32 	%p11, %r4, 1062207488;
	setp.lt.s32 	%p12, %r10, 0;
	selp.b32 	%r18, 0, 2146435072, %p12;
	and.b32  	%r19, %r10, 2147483647;
	setp.ne.s32 	%p13, %r19, 1071644672;
	or.b32  	%r20, %r18, -2147483648;
	selp.b32 	%r21, %r20, %r18, %p13;
	selp.b32 	%r22, %r21, %r18, %p11;
	selp.b32 	%r23, %r22, %r18, %p10;
	mov.b32 	%r24, 0;
	mov.b64 	%fd34, {%r24, %r23};
$L__BB0_8:
	setp.eq.s32 	%p14, %r4, 1062207488;
	setp.eq.f32 	%p15, %f1, 0f3F800000;
	selp.f64 	%fd9, 0d3FF0000000000000, %fd34, %p15;
	cvta.to.global.u64 	%rd7, %rd3;
	add.s64 	%rd9, %rd7, %rd5;
	ld.global.f32 	%f2, [%rd9];
	cvt.f64.f32 	%fd10, %f2;
	{
	.reg .b32 %temp; 
	mov.b64 	{%temp, %r5}, %fd10;
	}
	abs.f64 	%fd11, %fd10;
	{ // callseq 1, 0
	.param .b64 param0;
	st.param.f64 	[param0], %fd11;
	.param .b64 retval0;
	call.uni (retval0), 
	__internal_accurate_pow, 
	(
	param0
	);
	ld.param.f64 	%fd25, [retval0];
	} // callseq 1
	setp.lt.s32 	%p16, %r5, 0;
	neg.f64 	%fd27, %fd25;
	selp.f64 	%fd28, %fd27, %fd25, %p14;
	selp.f64 	%fd36, %fd28, %fd25, %p16;
	setp.neu.f32 	%p17, %f2, 0f00000000;
	@%p17 bra 	$L__BB0_10;
	setp.eq.s32 	%p18, %r4, 1062207488;
	selp.b32 	%r26, %r5, 0, %p18;
	setp.lt.s32 	%p19, %r10, 0;
	or.b32  	%r27, %r26, 2146435072;
	selp.b32 	%r28, %r27, %r26, %p19;
	mov.b32 	%r29, 0;
	mov.b64 	%fd36, {%r29, %r28};
$L__BB0_10:
	add.f64 	%fd29, %fd10, 0d4000000000000000;
	{
	.reg .b32 %temp; 
	mov.b64 	{%temp, %r30}, %fd29;
	}
	and.b32  	%r31, %r30, 2146435072;
	setp.ne.s32 	%p20, %r31, 2146435072;
	@%p20 bra 	$L__BB0_15;
	setp.num.f32 	%p21, %f2, %f2;
	@%p21 bra 	$L__BB0_13;
	mov.f64 	%fd30, 0d4000000000000000;
	add.rn.f64 	%fd36, %fd10, %fd30;
	bra.uni 	$L__BB0_15;
$L__BB0_13:
	setp.neu.f64 	%p22, %fd11, 0d7FF0000000000000;
	@%p22 bra 	$L__BB0_15;
	setp.lt.s32 	%p23, %r5, 0;
	setp.eq.s32 	%p24, %r4, 1062207488;
	setp.lt.s32 	%p25, %r10, 0;
	selp.b32 	%r33, 0, 2146435072, %p25;
	and.b32  	%r34, %r10, 2147483647;
	setp.ne.s32 	%p26, %r34, 1071644672;
	or.b32  	%r35, %r33, -2147483648;
	selp.b32 	%r36, %r35, %r33, %p26;
	selp.b32 	%r37, %r36, %r33, %p24;
	selp.b32 	%r38, %r37, %r33, %p23;
	mov.b32 	%r39, 0;
	mov.b64 	%fd36, {%r39, %r38};
$L__BB0_15:
	setp.eq.f32 	%p27, %f2, 0f3F800000;
	selp.f64 	%fd31, 0d3FF0000000000000, %fd36, %p27;
	add.f64 	%fd32, %fd9, %fd31;
	setp.leu.f64 	%p28, %fd32, 0d3FF0000000000000;
	selp.u32 	%r40, 1, 0, %p28;
	cvta.to.global.u64 	%rd10, %rd1;
	add.s64 	%rd12, %rd10, %rd5;
	st.global.u32 	[%rd12], %r40;
$L__BB0_16:
	ret;

}
	// .globl	_Z6reducePiS_
.visible .entry _Z6reducePiS_(
	.param .u64 .ptr .align 1 _Z6reducePiS__param_0,
	.param .u64 .ptr .align 1 _Z6reducePiS__param_1
)
{
	.reg .pred 	%p<5>;
	.reg .b32 	%r<23>;
	.reg .b64 	%rd<11>;
	// demoted variable
	.shared .align 4 .b8 _ZZ6reducePiS_E4data[4096];
	ld.param.u64 	%rd2, [_Z6reducePiS__param_0];
	ld.param.u64 	%rd1, [_Z6reducePiS__param_1];
	cvta.to.global.u64 	%rd3, %rd2;
	mov.u32 	%r1, %tid.x;
	mov.u32 	%r2, %ctaid.x;
	mov.u32 	%r22, %ntid.x;
	mul.lo.s32 	%r7, %r2, %r22;
	shl.b32 	%r8, %r7, 1;
	add.s32 	%r9, %r8, %r1;
	mul.wide.s32 	%rd4, %r9, 4;
	add.s64 	%rd5, %rd3, %rd4;
	ld.global.u32 	%r10, [%rd5];
	add.s32 	%r11, %r9, %r22;
	mul.wide.u32 	%rd6, %r11, 4;
	add.s64 	%rd7, %rd3, %rd6;
	ld.global.u32 	%r12, [%rd7];
	add.s32 	%r13, %r12, %r10;
	shl.b32 	%r14, %r1, 2;
	mov.u32 	%r15, _ZZ6reducePiS_E4data;
	add.s32 	%r4, %r15, %r14;
	st.shared.u32 	[%r4], %r13;
	bar.sync 	0;
	setp.lt.u32 	%p1, %r22, 2;
	@%p1 bra 	$L__BB1_4;
$L__BB1_1:
	shr.u32 	%r6, %r22, 1;
	setp.ge.u32 	%p2, %r1, %r6;
	@%p2 bra 	$L__BB1_3;
	shl.b32 	%r16, %r6, 2;
	add.s32 	%r17, %r4, %r16;
	ld.shared.u32 	%r18, [%r17];
	ld.shared.u32 	%r19, [%r4];
	add.s32 	%r20, %r19, %r18;
	st.shared.u32 	[%r4], %r20;
$L__BB1_3:
	bar.sync 	0;
	setp.gt.u32 	%p3, %r22, 3;
	mov.u32 	%r22, %r6;
	@%p3 bra 	$L__BB1_1;
$L__BB1_4:
	setp.ne.s32 	%p4, %r1, 0;
	@%p4 bra 	$L__BB1_6;
	ld.shared.u32 	%r21, [_ZZ6reducePiS_E4data];
	cvta.to.global.u64 	%rd8, %rd1;
	mul.wide.u32 	%rd9, %r2, 4;
	add.s64 	%rd10, %rd8, %rd9;
	st.global.u32 	[%rd10], %r21;
$L__BB1_6:
	ret;

}
.func  (.param .b64 func_retval0) __internal_accurate_pow(
	.param .b64 __internal_accurate_pow_param_0
)
{
	.reg .pred 	%p<8>;
	.reg .b32 	%r<49>;
	.reg .b32 	%f<3>;
	.reg .b64 	%fd<109>;

	ld.param.f64 	%fd10, [__internal_accurate_pow_param_0];
	{
	.reg .b32 %temp; 
	mov.b64 	{%temp, %r46}, %fd10;
	}
	{
	.reg .b32 %temp; 
	mov.b64 	{%r45, %temp}, %fd10;
	}
	shr.u32 	%r47, %r46, 20;
	setp.gt.u32 	%p1, %r46, 1048575;
	@%p1 bra 	$L__BB2_2;
	mul.f64 	%fd11, %fd10, 0d4350000000000000;
	{
	.reg .b32 %temp; 
	mov.b64 	{%temp, %r46}, %fd11;
	}
	{
	.reg .b32 %temp; 
	mov.b64 	{%r45, %temp}, %fd11;
	}
	shr.u32 	%r16, %r46, 20;
	add.s32 	%r47, %r16, -54;
$L__BB2_2:
	add.s32 	%r48, %r47, -1023;
	and.b32  	%r17, %r46, -2146435073;
	or.b32  	%r18, %r17, 1072693248;
	mov.b64 	%fd107, {%r45, %r18};
	setp.lt.u32 	%p2, %r18, 1073127583;
	@%p2 bra 	$L__BB2_4;
	{
	.reg .b32 %temp; 
	mov.b64 	{%r19, %temp}, %fd107;
	}
	{
	.reg .b32 %temp; 
	mov.b64 	{%temp, %r20}, %fd107;
	}
	add.s32 	%r21, %r20, -1048576;
	mov.b64 	%fd107, {%r19, %r21};
	add.s32 	%r48, %r47, -1022;
$L__BB2_4:
	add.f64 	%fd12, %fd107, 0dBFF0000000000000;
	add.f64 	%fd13, %fd107, 0d3FF0000000000000;
	rcp.approx.ftz.f64 	%fd14, %fd13;
	neg.f64 	%fd15, %fd13;
	fma.rn.f64 	%fd16, %fd15, %fd14, 0d3FF0000000000000;
	fma.rn.f64 	%fd17, %fd16, %fd16, %fd16;
	fma.rn.f64 	%fd18, %fd17, %fd14, %fd14;
	mul.f64 	%fd19, %fd12, %fd18;
	fma.rn.f64 	%fd20, %fd12, %fd18, %fd19;
	mul.f64 	%fd21, %fd20, %fd20;
	fma.rn.f64 	%fd22, %fd21, 0d3EB0F5FF7D2CAFE2, 0d3ED0F5D241AD3B5A;
	fma.rn.f64 	%fd23, %fd22, %fd21, 0d3EF3B20A75488A3F;
	fma.rn.f64 	%fd24, %fd23, %fd21, 0d3F1745CDE4FAECD5;
	fma.rn.f64 	%fd25, %fd24, %fd21, 0d3F3C71C7258A578B;
	fma.rn.f64 	%fd26, %fd25, %fd21, 0d3F6249249242B910;
	fma.rn.f64 	%fd27, %fd26, %fd21, 0d3F89999999999DFB;
	sub.f64 	%fd28, %fd12, %fd20;
	add.f64 	%fd29, %fd28, %fd28;
	neg.f64 	%fd30, %fd20;
	fma.rn.f64 	%fd31, %fd30, %fd12, %fd29;
	mul.f64 	%fd32, %fd18, %fd31;
	fma.rn.f64 	%fd33, %fd21, %fd27, 0d3FB5555555555555;
	mov.f64 	%fd34, 0d3FB5555555555555;
	sub.f64 	%fd35, %fd34, %fd33;
	fma.rn.f64 	%fd36, %fd21, %fd27, %fd35;
	add.f64 	%fd37, %fd36, 0dBC46A4CB00B9E7B0;
	add.f64 	%fd38, %fd33, %fd37;
	sub.f64 	%fd39, %fd33, %fd38;
	add.f64 	%fd40, %fd37, %fd39;
	mul.rn.f64 	%fd41, %fd20, %fd20;
	neg.f64 	%fd42, %fd41;
	fma.rn.f64 	%fd43, %fd20, %fd20, %fd42;
	{
	.reg .b32 %temp; 
	mov.b64 	{%r22, %temp}, %fd32;
	}
	{
	.reg .b32 %temp; 
	mov.b64 	{%temp, %r23}, %fd32;
	}
	add.s32 	%r24, %r23, 1048576;
	mov.b64 	%fd44, {%r22, %r24};
	fma.rn.f64 	%fd45, %fd20, %fd44, %fd43;
	mul.rn.f64 	%fd46, %fd41, %fd20;
	neg.f64 	%fd47, %fd46;
	fma.rn.f64 	%fd48, %fd41, %fd20, %fd47;
	fma.rn.f64 	%fd49, %fd41, %fd32, %fd48;
	fma.rn.f64 	%fd50, %fd45, %fd20, %fd49;
	mul.rn.f64 	%fd51, %fd38, %fd46;
	neg.f64 	%fd52, %fd51;
	fma.rn.f64 	%fd53, %fd38, %fd46, %fd52;
	fma.rn.f64 	%fd54, %fd38, %fd50, %fd53;
	fma.rn.f64 	%fd55, %fd40, %fd46, %fd54;
	add.f64 	%fd56, %fd51, %fd55;
	sub.f64 	%fd57, %fd51, %fd56;
	add.f64 	%fd58, %fd55, %fd57;
	add.f64 	%fd59, %fd20, %fd56;
	sub.f64 	%fd60, %fd20, %fd59;
	add.f64 	%fd61, %fd56, %fd60;
	add.f64 	%fd62, %fd58, %fd61;
	add.f64 	%fd63, %fd32, %fd62;
	add.f64 	%fd64, %fd59, %fd63;
	sub.f64 	%fd65, %fd59, %fd64;
	add.f64 	%fd66, %fd63, %fd65;
	xor.b32  	%r25, %r48, -2147483648;
	mov.b32 	%r26, 1127219200;
	mov.b64 	%fd67, {%r25, %r26};
	mov.b32 	%r27, -2147483648;
	mov.b64 	%fd68, {%r27, %r26};
	sub.f64 	%fd69, %fd67, %fd68;
	fma.rn.f64 	%fd70, %fd69, 0d3FE62E42FEFA39EF, %fd64;
	fma.rn.f64 	%fd71, %fd69, 0dBFE62E42FEFA39EF, %fd70;
	sub.f64 	%fd72, %fd71, %fd64;
	sub.f64 	%fd73, %fd66, %fd72;
	fma.rn.f64 	%fd74, %fd69, 0d3C7ABC9E3B39803F, %fd73;
	add.f64 	%fd75, %fd70, %fd74;
	sub.f64 	%fd76, %fd70, %fd75;
	add.f64 	%fd77, %fd74, %fd76;
	mov.f64 	%fd78, 0d4000000000000000;
	{
	.reg .b32 %temp; 
	mov.b64 	{%temp, %r28}, %fd78;
	}
	{
	.reg .b32 %temp; 
	mov.b64 	{%r29, %temp}, %fd78;
	}
	shl.b32 	%r30, %r28, 1;
	setp.gt.u32 	%p3, %r30, -33554433;
	and.b32  	%r31, %r28, -15728641;
	selp.b32 	%r32, %r31, %r28, %p3;
	mov.b64 	%fd79, {%r29, %r32};
	mul.rn.f64 	%fd80, %fd75, %fd79;
	neg.f64 	%fd81, %fd80;
	fma.rn.f64 	%fd82, %fd75, %fd79, %fd81;
	fma.rn.f64 	%fd83, %fd77, %fd79, %fd82;
	add.f64 	%fd4, %fd80, %fd83;
	sub.f64 	%fd84, %fd80, %fd4;
	add.f64 	%fd5, %fd83, %fd84;
	fma.rn.f64 	%fd85, %fd4, 0d3FF71547652B82FE, 0d4338000000000000;
	{
	.reg .b32 %temp; 
	mov.b64 	{%r13, %temp}, %fd85;
	}
	mov.f64 	%fd86, 0dC338000000000000;
	add.rn.f64 	%fd87, %fd85, %fd86;
	fma.rn.f64 	%fd88, %fd87, 0dBFE62E42FEFA39EF, %fd4;
	fma.rn.f64 	%fd89, %fd87, 0dBC7ABC9E3B39803F, %fd88;
	fma.rn.f64 	%fd90, %fd89, 0d3E5ADE1569CE2BDF, 0d3E928AF3FCA213EA;
	fma.rn.f64 	%fd91, %fd90, %fd89, 0d3EC71DEE62401315;
	fma.rn.f64 	%fd92, %fd91, %fd89, 0d3EFA01997C89EB71;
	fma.rn.f64 	%fd93, %fd92, %fd89, 0d3F2A01A014761F65;
	fma.rn.f64 	%fd94, %fd93, %fd89, 0d3F56C16C1852B7AF;
	fma.rn.f64 	%fd95, %fd94, %fd89, 0d3F81111111122322;
	fma.rn.f64 	%fd96, %fd95, %fd89, 0d3FA55555555502A1;
	fma.rn.f64 	%fd97, %fd96, %fd89, 0d3FC5555555555511;
	fma.rn.f64 	%fd98, %fd97, %fd89, 0d3FE000000000000B;
	fma.rn.f64 	%fd99, %fd98, %fd89, 0d3FF0000000000000;
	fma.rn.f64 	%fd100, %fd99, %fd89, 0d3FF0000000000000;
	{
	.reg .b32 %temp; 
	mov.b64 	{%r14, %temp}, %fd100;
	}
	{
	.reg .b32 %temp; 
	mov.b64 	{%temp, %r15}, %fd100;
	}
	shl.b32 	%r33, %r13, 20;
	add.s32 	%r34, %r33, %r15;
	mov.b64 	%fd108, {%r14, %r34};
	{
	.reg .b32 %temp; 
	mov.b64 	{%temp, %r35}, %fd4;
	}
	mov.b32 	%f2, %r35;
	abs.f32 	%f1, %f2;
	setp.lt.f32 	%p4, %f1, 0f4086232B;
	@%p4 bra 	$L__BB2_7;
	setp.lt.f64 	%p5, %fd4, 0d0000000000000000;
	add.f64 	%fd101, %fd4, 0d7FF0000000000000;
	selp.f64 	%fd108, 0d0000000000000000, %fd101, %p5;
	setp.geu.f32 	%p6, %f1, 0f40874800;
	@%p6 bra 	$L__BB2_7;
	shr.u32 	%r36, %r13, 31;
	add.s32 	%r37, %r13, %r36;
	shr.s32 	%r38, %r37, 1;
	shl.b32 	%r39, %r38, 20;
	add.s32 	%r40, %r15, %r39;
	mov.b64 	%fd102, {%r14, %r40};
	sub.s32 	%r41, %r13, %r38;
	shl.b32 	%r42, %r41, 20;
	add.s32 	%r43, %r42, 1072693248;
	mov.b32 	%r44, 0;
	mov.b64 	%fd103, {%r44, %r43};
	mul.f64 	%fd108, %fd103, %fd102;
$L__BB2_7:
	abs.f64 	%fd104, %fd108;
	setp.eq.f64 	%p7, %fd104, 0d7FF0000000000000;
	fma.rn.f64 	%fd105, %fd108, %fd5, %fd108;
	selp.f64 	%fd106, %fd108, %fd105, %p7;
	st.param.f64 	[func_retval0], %fd106;
	ret;

}


// ===== COMPILED SASS (sm_100) =====

	.target	sm_100

	.elftype	@"ET_EXEC"


//--------------------- .note.nv.tkinfo           --------------------------
	.section	.note.nv.tkinfo,"",@"SHT_NOTE"
	.sectionflags	@"SHF_NOTE_NV_TKINFO"
	.tkinfo
        /*0018*/ 	.word	0x00000002
        /*0030*/ 	.string	""
        /*0030*/ 	.string	"ptxas"
        /*0030*/ 	.string	"Cuda compilation tools, release 13.0, V13.0.88"
        /*0030*/ 	.string	"Build cuda_13.0.r13.0/compiler.36424714_0"
        /*0030*/ 	.string	"-arch sm_100 -m 64 "



//--------------------- .note.nv.cuinfo           --------------------------
	.section	.note.nv.cuinfo,"",@"SHT_NOTE"
	.sectionflags	@"SHF_NOTE_NV_CUINFO"
        /*0018*/ 	.short	0x0002
        /*001a*/ 	.short	0x0064
        /*001c*/ 	.short	0x0082
	.zero		2


//--------------------- .nv.info                  --------------------------
	.section	.nv.info,"",@"SHT_CUDA_INFO"
	.align	4


	//----- nvinfo : EIATTR_REGCOUNT
	.align		4
        /*0000*/ 	.byte	0x04, 0x2f
        /*0002*/ 	.short	(.L_1 - .L_0)
	.align		4
.L_0:
        /*0004*/ 	.word	index@(_Z6piCalcPiPfS0_i)
        /*0008*/ 	.word	0x0000001e


	//----- nvinfo : EIATTR_FRAME_SIZE
	.align		4
.L_1:
        /*000c*/ 	.byte	0x04, 0x11
        /*000e*/ 	.short	(.L_3 - .L_2)
	.align		4
.L_2:
        /*0010*/ 	.word	index@($_Z6piCalcPiPfS0_i$__internal_accurate_pow)
        /*0014*/ 	.word	0x00000000


	//----- nvinfo : EIATTR_FRAME_SIZE
	.align		4
.L_3:
        /*0018*/ 	.byte	0x04, 0x11
        /*001a*/ 	.short	(.L_5 - .L_4)
	.align		4
.L_4:
        /*001c*/ 	.word	index@(_Z6piCalcPiPfS0_i)
        /*0020*/ 	.word	0x00000000


	//----- nvinfo : EIATTR_REGCOUNT
	.align		4
.L_5:
        /*0024*/ 	.byte	0x04, 0x2f
        /*0026*/ 	.short	(.L_7 - .L_6)
	.align		4
.L_6:
        /*0028*/ 	.word	index@(_Z6reducePiS_)
        /*002c*/ 	.word	0x0000000e


	//----- nvinfo : EIATTR_FRAME_SIZE
	.align		4
.L_7:
        /*0030*/ 	.byte	0x04, 0x11
        /*0032*/ 	.short	(.L_9 - .L_8)
	.align		4
.L_8:
        /*0034*/ 	.word	index@(_Z6reducePiS_)
        /*0038*/ 	.word	0x00000000


	//----- nvinfo : EIATTR_MIN_STACK_SIZE
	.align		4
.L_9:
        /*003c*/ 	.byte	0x04, 0x12
        /*003e*/ 	.short	(.L_11 - .L_10)
	.align		4
.L_10:
        /*0040*/ 	.word	index@(_Z6reducePiS_)
        /*0044*/ 	.word	0x00000000


	//----- nvinfo : EIATTR_MIN_STACK_SIZE
	.align		4
.L_11:
        /*0048*/ 	.byte	0x04, 0x12
        /*004a*/ 	.short	(.L_13 - .L_12)
	.align		4
.L_12:
        /*004c*/ 	.word	index@(_Z6piCalcPiPfS0_i)
        /*0050*/ 	.word	0x00000000
.L_13:


//--------------------- .nv.compat                --------------------------
	.section	.nv.compat,"",@"SHT_CUDA_COMPAT_INFO"
	.align	4
        /*0000*/ 	.byte	0x02, 0x09, 0x00, 0x00, 0x02, 0x02, 0x01, 0x00, 0x02, 0x05, 0x05, 0x00, 0x03, 0x07, 0x01, 0x01
        /*0010*/ 	.byte	0x02, 0x03, 0x00, 0x00, 0x02, 0x06, 0x01, 0x00, 0x04, 0x0b, 0x08, 0x00, 0x01, 0x00, 0x00, 0x00
        /*0020*/ 	.byte	0x00, 0x00, 0x00, 0x00


//--------------------- .nv.info._Z6reducePiS_    --------------------------
	.section	.nv.info._Z6reducePiS_,"",@"SHT_CUDA_INFO"
	.sectionflags	@""
	.align	4


	//----- nvinfo : EIATTR_CUDA_API_VERSION
	.align		4
        /*0000*/ 	.byte	0x04, 0x37
        /*0002*/ 	.short	(.L_15 - .L_14)
.L_14:
        /*0004*/ 	.word	0x00000082


	//----- nvinfo : EIATTR_KPARAM_INFO
	.align		4
.L_15:
        /*0008*/ 	.byte	0x04, 0x17
        /*000a*/ 	.short	(.L_17 - .L_16)
.L_16:
        /*000c*/ 	.word	0x00000000
        /*0010*/ 	.short	0x0001
        /*0012*/ 	.short	0x0008
        /*0014*/ 	.byte	0x00, 0xf5, 0x21, 0x00


	//----- nvinfo : EIATTR_KPARAM_INFO
	.align		4
.L_17:
        /*0018*/ 	.byte	0x04, 0x17
        /*001a*/ 	.short	(.L_19 - .L_18)
.L_18:
        /*001c*/ 	.word	0x00000000
        /*0020*/ 	.short	0x0000
        /*0022*/ 	.short	0x0000
        /*0024*/ 	.byte	0x00, 0xf5, 0x21, 0x00


	//----- nvinfo : EIATTR_SPARSE_MMA_MASK
	.align		4
.L_19:
        /*0028*/ 	.byte	0x03, 0x50
        /*002a*/ 	.short	0x0000


	//----- nvinfo : EIATTR_MAXREG_COUNT
	.align		4
        /*002c*/ 	.byte	0x03, 0x1b
        /*002e*/ 	.short	0x00ff


	//----- nvinfo : EIATTR_NUM_BARRIERS
	.align		4
        /*0030*/ 	.byte	0x02, 0x4c
        /*0032*/ 	.byte	0x01
	.zero		1


	//----- nvinfo : EIATTR_MERCURY_ISA_VERSION
	.align		4
        /*0034*/ 	.byte	0x03, 0x5f
        /*0036*/ 	.short	0x0101


	//----- nvinfo : EIATTR_VRC_CTA_INIT_COUNT
	.align		4
        /*0038*/ 	.byte	0x02, 0x4a
	.zero		1
	.zero		1


	//----- nvinfo : EIATTR_EXIT_INSTR_OFFSETS
	.align		4
        /*003c*/ 	.byte	0x04, 0x1c
        /*003e*/ 	.short	(.L_21 - .L_20)


	//   ....[0]....
.L_20:
        /*0040*/ 	.word	0x00000230


	//   ....[1]....
        /*0044*/ 	.word	0x000002b0


	//----- nvinfo : EIATTR_CBANK_PARAM_SIZE
	.align		4
.L_21:
        /*0048*/ 	.byte	0x03, 0x19
        /*004a*/ 	.short	0x0010


	//----- nvinfo : EIATTR_PARAM_CBANK
	.align		4
        /*004c*/ 	.byte	0x04, 0x0a
        /*004e*/ 	.short	(.L_23 - .L_22)
	.align		4
.L_22:
        /*0050*/ 	.word	index@(.nv.constant0._Z6reducePiS_)
        /*0054*/ 	.short	0x0380
        /*0056*/ 	.short	0x0010


	//----- nvinfo : EIATTR_SW_WAR
	.align		4
.L_23:
        /*0058*/ 	.byte	0x04, 0x36
        /*005a*/ 	.short	(.L_25 - .L_24)
.L_24:
        /*005c*/ 	.word	0x00000008
.L_25:


//--------------------- .nv.info._Z6piCalcPiPfS0_i --------------------------
	.section	.nv.info._Z6piCalcPiPfS0_i,"",@"SHT_CUDA_INFO"
	.sectionflags	@""
	.align	4


	//----- nvinfo : EIATTR_CUDA_API_VERSION
	.align		4
        /*0000*/ 	.byte	0x04, 0x37
        /*0002*/ 	.short	(.L_27 - .L_26)
.L_26:
        /*0004*/ 	.word	0x00000082


	//----- nvinfo : EIATTR_KPARAM_INFO
	.align		4
.L_27:
        /*0008*/ 	.byte	0x04, 0x17
        /*000a*/ 	.short	(.L_29 - .L_28)
.L_28:
        /*000c*/ 	.word	0x00000000
        /*0010*/ 	.short	0x0003
        /*0012*/ 	.short	0x0018
        /*0014*/ 	.byte	0x00, 0xf0, 0x11, 0x00


	//----- nvinfo : EIATTR_KPARAM_INFO
	.align		4
.L_29:
        /*0018*/ 	.byte	0x04, 0x17
        /*001a*/ 	.short	(.L_31 - .L_30)
.L_30:
        /*001c*/ 	.word	0x00000000
        /*0020*/ 	.short	0x0002
        /*0022*/ 	.short	0x0010
        /*0024*/ 	.byte	0x00, 0xf5, 0x21, 0x00


	//----- nvinfo : EIATTR_KPARAM_INFO
	.align		4
.L_31:
        /*0028*/ 	.byte	0x04, 0x17
        /*002a*/ 	.short	(.L_33 - .L_32)
.L_32:
        /*002c*/ 	.word	0x00000000
        /*0030*/ 	.short	0x0001
        /*0032*/ 	.short	0x0008
        /*0034*/ 	.byte	0x00, 0xf5, 0x21, 0x00


	//----- nvinfo : EIATTR_KPARAM_INFO
	.align		4
.L_33:
        /*0038*/ 	.byte	0x04, 0x17
        /*003a*/ 	.short	(.L_35 - .L_34)
.L_34:
        /*003c*/ 	.word	0x00000000
        /*0040*/ 	.short	0x0000
        /*0042*/ 	.short	0x0000
        /*0044*/ 	.byte	0x00, 0xf5, 0x21, 0x00


	//----- nvinfo : EIATTR_SPARSE_MMA_MASK
	.align		4
.L_35:
        /*0048*/ 	.byte	0x03, 0x50
        /*004a*/ 	.short	0x0000


	//----- nvinfo : EIATTR_MAXREG_COUNT
	.align		4
        /*004c*/ 	.byte	0x03, 0x1b
        /*004e*/ 	.short	0x00ff


	//----- nvinfo : EIATTR_MERCURY_ISA_VERSION
	.align		4
        /*0050*/ 	.byte	0x03, 0x5f
        /*0052*/ 	.short	0x0101


	//----- nvinfo : EIATTR_VRC_CTA_INIT_COUNT
	.align		4
        /*0054*/ 	.byte	0x02, 0x4a
	.zero		1
	.zero		1


	//----- nvinfo : EIATTR_EXIT_INSTR_OFFSETS
	.align		4
        /*0058*/ 	.byte	0x04, 0x1c
        /*005a*/ 	.short	(.L_37 - .L_36)


	//   ....[0]....
.L_36:
        /*005c*/ 	.word	0x00000070


	//   ....[1]....
        /*0060*/ 	.word	0x00000470


	//----- nvinfo : EIATTR_CRS_STACK_SIZE
	.align		4
.L_37:
        /*0064*/ 	.byte	0x04, 0x1e
        /*0066*/ 	.short	(.L_39 - .L_38)
.L_38:
        /*0068*/ 	.word	0x00000000


	//----- nvinfo : EIATTR_CBANK_PARAM_SIZE
	.align		4
.L_39:
        /*006c*/ 	.byte	0x03, 0x19
        /*006e*/ 	.short	0x001c


	//----- nvinfo : EIATTR_PARAM_CBANK
	.align		4
        /*0070*/ 	.byte	0x04, 0x0a
        /*0072*/ 	.short	(.L_41 - .L_40)
	.align		4
.L_40:
        /*0074*/ 	.word	index@(.nv.constant0._Z6piCalcPiPfS0_i)
        /*0078*/ 	.short	0x0380
        /*007a*/ 	.short	0x001c


	//----- nvinfo : EIATTR_SW_WAR
	.align		4
.L_41:
        /*007c*/ 	.byte	0x04, 0x36
        /*007e*/ 	.short	(.L_43 - .L_42)
.L_42:
        /*0080*/ 	.word	0x00000008
.L_43:


//--------------------- .nv.callgraph             --------------------------
	.section	.nv.callgraph,"",@"SHT_CUDA_CALLGRAPH"
	.align	4
	.sectionentsize	8
	.align		4
        /*0000*/ 	.word	0x00000000
	.align		4
        /*0004*/ 	.word	0xffffffff
	.align		4
        /*0008*/ 	.word	0x00000000
	.align		4
        /*000c*/ 	.word	0xfffffffe
	.align		4
        /*0010*/ 	.word	0x00000000
	.align		4
        /*0014*/ 	.word	0xfffffffd
	.align		4
        /*0018*/ 	.word	0x00000000
	.align		4
        /*001c*/ 	.word	0xfffffffc


//--------------------- .text._Z6reducePiS_       --------------------------
	.section	.text._Z6reducePiS_,"ax",@progbits
	.align	128
        .global         _Z6reducePiS_
        .type           _Z6reducePiS_,@function
        .size           _Z6reducePiS_,(.L_x_12 - _Z6reducePiS_)
        .other          _Z6reducePiS_,@"STO_CUDA_ENTRY STV_DEFAULT"
_Z6reducePiS_:
.text._Z6reducePiS_:
[----:B------:R-:W-:Y:S01]  /*0000*/  LDC R1, c[0x0][0x37c] ;  /* 0x0000df00ff017b82 */ /* 0x000fe20000000800 */
[----:B------:R-:W0:Y:S01]  /*0010*/  S2R R11, SR_CTAID.X ;  /* 0x00000000000b7919 */ /* 0x000e220000002500 */
[----:B------:R-:W0:Y:S06]  /*0020*/  LDCU UR8, c[0x0][0x360] ;  /* 0x00006c00ff0877ac */ /* 0x000e2c0008000800 */
[----:B------:R-:W1:Y:S01]  /*0030*/  LDC.64 R4, c[0x0][0x380] ;  /* 0x0000e000ff047b82 */ /* 0x000e620000000a00 */
[----:B------:R-:W2:Y:S01]  /*0040*/  S2R R9, SR_TID.X ;  /* 0x0000000000097919 */ /* 0x000ea20000002100 */
[----:B------:R-:W3:Y:S01]  /*0050*/  LDCU.64 UR6, c[0x0][0x358] ;  /* 0x00006b00ff0677ac */ /* 0x000ee20008000a00 */
[----:B0-----:R-:W-:-:S04]  /*0060*/  IMAD R0, R11, UR8, RZ ;  /* 0x000000080b007c24 */ /* 0x001fc8000f8e02ff */
[----:B--2---:R-:W-:-:S05]  /*0070*/  IMAD R3, R0, 0x2, R9 ;  /* 0x0000000200037824 */ /* 0x004fca00078e0209 */
[C---:B------:R-:W-:Y:S01]  /*0080*/  IADD3 R7, PT, PT, R3.reuse, UR8, RZ ;  /* 0x0000000803077c10 */ /* 0x040fe2000fffe0ff */
[----:B-1----:R-:W-:-:S04]  /*0090*/  IMAD.WIDE R2, R3, 0x4, R4 ;  /* 0x0000000403027825 */ /* 0x002fc800078e0204 */
[----:B------:R-:W-:Y:S02]  /*00a0*/  IMAD.WIDE.U32 R4, R7, 0x4, R4 ;  /* 0x0000000407047825 */ /* 0x000fe400078e0004 */
[----:B---3--:R-:W2:Y:S04]  /*00b0*/  LDG.E R2, desc[UR6][R2.64] ;  /* 0x0000000602027981 */ /* 0x008ea8000c1e1900 */
[----:B------:R-:W2:Y:S01]  /*00c0*/  LDG.E R5, desc[UR6][R4.64] ;  /* 0x0000000604057981 */ /* 0x000ea2000c1e1900 */
[----:B------:R-:W0:Y:S01]  /*00d0*/  S2UR UR5, SR_CgaCtaId ;  /* 0x00000000000579c3 */ /* 0x000e220000008800 */
[----:B------:R-:W-:Y:S01]  /*00e0*/  UMOV UR4, 0x400 ;  /* 0x0000040000047882 */ /* 0x000fe20000000000 */
[----:B------:R-:W-:Y:S01]  /*00f0*/  UISETP.GE.U32.AND UP0, UPT, UR8, 0x2, UPT ;  /* 0x000000020800788c */ /* 0x000fe2000bf06070 */
[----:B------:R-:W-:Y:S01]  /*0100*/  ISETP.NE.AND P0, PT, R9, RZ, PT ;  /* 0x000000ff0900720c */ /* 0x000fe20003f05270 */
[----:B0-----:R-:W-:-:S06]  /*0110*/  ULEA UR4, UR5, UR4, 0x18 ;  /* 0x0000000405047291 */ /* 0x001fcc000f8ec0ff */
[----:B------:R-:W-:Y:S01]  /*0120*/  LEA R7, R9, UR4, 0x2 ;  /* 0x0000000409077c11 */ /* 0x000fe2000f8e10ff */
[----:B--2---:R-:W-:-:S05]  /*0130*/  IMAD.IADD R0, R2, 0x1, R5 ;  /* 0x0000000102007824 */ /* 0x004fca00078e0205 */
[----:B------:R0:W-:Y:S01]  /*0140*/  STS [R7], R0 ;  /* 0x0000000007007388 */ /* 0x0001e20000000800 */
[----:B------:R-:W-:Y:S06]  /*0150*/  BAR.SYNC.DEFER_BLOCKING 0x0 ;  /* 0x0000000000007b1d */ /* 0x000fec0000010000 */
[----:B------:R-:W-:Y:S05]  /*0160*/  BRA.U !UP0, `(.L_x_0) ;  /* 0x0000000108307547 */ /* 0x000fea000b800000 */
[----:B0-----:R-:W-:-:S07]  /*0170*/  MOV R0, UR8 ;  /* 0x0000000800007c02 */ /* 0x001fce0008000f00 */
.L_x_1:
[----:B------:R-:W-:-:S04]  /*0180*/  SHF.R.U32.HI R6, RZ, 0x1, R0 ;  /* 0x00000001ff067819 */ /* 0x000fc80000011600 */
[----:B------:R-:W-:-:S13]  /*0190*/  ISETP.GE.U32.AND P1, PT, R9, R6, PT ;  /* 0x000000060900720c */ /* 0x000fda0003f26070 */
[----:B------:R-:W-:Y:S01]  /*01a0*/  @!P1 IMAD R2, R6, 0x4, R7 ;  /* 0x0000000406029824 */ /* 0x000fe200078e0207 */
[----:B------:R-:W-:Y:S05]  /*01b0*/  @!P1 LDS R3, [R7] ;  /* 0x0000000007039984 */ /* 0x000fea0000000800 */
[----:B------:R-:W0:Y:S02]  /*01c0*/  @!P1 LDS R2, [R2] ;  /* 0x0000000002029984 */ /* 0x000e240000000800 */
[----:B0-----:R-:W-:-:S05]  /*01d0*/  @!P1 IADD3 R4, PT, PT, R2, R3, RZ ;  /* 0x0000000302049210 */ /* 0x001fca0007ffe0ff */
[----:B------:R1:W-:Y:S01]  /*01e0*/  @!P1 STS [R7], R4 ;  /* 0x0000000407009388 */ /* 0x0003e20000000800 */
[----:B------:R-:W-:Y:S01]  /*01f0*/  BAR.SYNC.DEFER_BLOCKING 0x0 ;  /* 0x0000000000007b1d */ /* 0x000fe20000010000 */
[----:B------:R-:W-:Y:S01]  /*0200*/  ISETP.GT.U32.AND P1, PT, R0, 0x3, PT ;  /* 0x000000030000780c */ /* 0x000fe20003f24070 */
[----:B------:R-:W-:-:S12]  /*0210*/  IMAD.MOV.U32 R0, RZ, RZ, R6 ;  /* 0x000000ffff007224 */ /* 0x000fd800078e0006 */
[----:B-1----:R-:W-:Y:S05]  /*0220*/  @P1 BRA `(.L_x_1) ;  /* 0xfffffffc00d41947 */ /* 0x002fea000383ffff */
.L_x_0:
[----:B------:R-:W-:Y:S05]  /*0230*/  @P0 EXIT ;  /* 0x000000000000094d */ /* 0x000fea0003800000 */
[----:B------:R-:W1:Y:S01]  /*0240*/  S2UR UR5, SR_CgaCtaId ;  /* 0x00000000000579c3 */ /* 0x000e620000008800 */
[----:B------:R-:W-:-:S07]  /*0250*/  UMOV UR4, 0x400 ;  /* 0x0000040000047882 */ /* 0x000fce0000000000 */
[----:B------:R-:W2:Y:S01]  /*0260*/  LDC.64 R2, c[0x0][0x388] ;  /* 0x0000e200ff027b82 */ /* 0x000ea20000000a00 */
[----:B-1----:R-:W-:Y:S01]  /*0270*/  ULEA UR4, UR5, UR4, 0x18 ;  /* 0x0000000405047291 */ /* 0x002fe2000f8ec0ff */
[----:B--2---:R-:W-:-:S08]  /*0280*/  IMAD.WIDE.U32 R2, R11, 0x4, R2 ;  /* 0x000000040b027825 */ /* 0x004fd000078e0002 */
[----:B------:R-:W1:Y:S04]  /*0290*/  LDS R5, [UR4] ;  /* 0x00000004ff057984 */ /* 0x000e680008000800 */
[----:B-1----:R-:W-:Y:S01]  /*02a0*/  STG.E desc[UR6][R2.64], R5 ;  /* 0x0000000502007986 */ /* 0x002fe2000c101906 */
[----:B------:R-:W-:Y:S05]  /*02b0*/  EXIT ;  /* 0x000000000000794d */ /* 0x000fea0003800000 */
.L_x_2:
[----:B------:R-:W-:-:S00]  /*02c0*/  BRA `(.L_x_2) ;  /* 0xfffffffc00fc7947 */ /* 0x000fc0000383ffff */
[----:B------:R-:W-:-:S00]  /*02d0*/  NOP ;  /* 0x0000000000007918 */ /* 0x000fc00000000000 */
        /* <DEDUP_REMOVED lines=10> */
.L_x_12:


//--------------------- .text._Z6piCalcPiPfS0_i   --------------------------
	.section	.text._Z6piCalcPiPfS0_i,"ax",@progbits
	.align	128
        .global         _Z6piCalcPiPfS0_i
        .type           _Z6piCalcPiPfS0_i,@function
        .size           _Z6piCalcPiPfS0_i,(.L_x_11 - _Z6piCalcPiPfS0_i)
        .other          _Z6piCalcPiPfS0_i,@"STO_CUDA_ENTRY STV_DEFAULT"
_Z6piCalcPiPfS0_i:
.text._Z6piCalcPiPfS0_i:
[----:B------:R-:W-:Y:S01]  /*0000*/  LDC R1, c[0x0][0x37c] ;  /* 0x0000df00ff017b82 */ /* 0x000fe20000000800 */
[----:B------:R-:W0:Y:S07]  /*0010*/  S2R R3, SR_TID.X ;  /* 0x0000000000037919 */ /* 0x000e2e0000002100 */
[----:B------:R-:W0:Y:S01]  /*0020*/  S2UR UR4, SR_CTAID.X ;  /* 0x00000000000479c3 */ /* 0x000e220000002500 */
[----:B------:R-:W1:Y:S07]  /*0030*/  LDCU UR5, c[0x0][0x398] ;  /* 0x00007300ff0577ac */ /* 0x000e6e0008000800 */
[----:B------:R-:W0:Y:S02]  /*0040*/  LDC R2, c[0x0][0x360] ;  /* 0x0000d800ff027b82 */ /* 0x000e240000000800 */
[----:B0-----:R-:W-:-:S05]  /*0050*/  IMAD R2, R2, UR4, R3 ;  /* 0x0000000402027c24 */ /* 0x001fca000f8e0203 */
[----:B-1----:R-:W-:-:S13]  /*0060*/  ISETP.GE.AND P0, PT, R2, UR5, PT ;  /* 0x0000000502007c0c */ /* 0x002fda000bf06270 */
[----:B------:R-:W-:Y:S05]  /*0070*/  @P0 EXIT ;  /* 0x000000000000094d */ /* 0x000fea0003800000 */
[----:B------:R-:W0:Y:S01]  /*0080*/  LDC.64 R4, c[0x0][0x388] ;  /* 0x0000e200ff047b82 */ /* 0x000e220000000a00 */
[----:B------:R-:W1:Y:S01]  /*0090*/  LDCU.64 UR4, c[0x0][0x358] ;  /* 0x00006b00ff0477ac */ /* 0x000e620008000a00 */
[----:B0-----:R-:W-:-:S05]  /*00a0*/  IMAD.WIDE R4, R2, 0x4, R4 ;  /* 0x0000000402047825 */ /* 0x001fca00078e0204 */
[----:B-1----:R-:W2:Y:S01]  /*00b0*/  LDG.E R26, desc[UR4][R4.64] ;  /* 0x00000004041a7981 */ /* 0x002ea2000c1e1900 */
[----:B------:R-:W-:Y:S01]  /*00c0*/  BSSY.RECONVERGENT B0, `(.L_x_3) ;  /* 0x0000007000007945 */ /* 0x000fe20003800200 */
[----:B------:R-:W-:Y:S01]  /*00d0*/  MOV R0, 0x130 ;  /* 0x0000013000007802 */ /* 0x000fe20000000f00 */
[----:B--2---:R-:W0:Y:S02]  /*00e0*/  F2F.F64.F32 R24, R26 ;  /* 0x0000001a00187310 */ /* 0x004e240000201800 */
[----:B0-----:R-:W-:-:S10]  /*00f0*/  DADD R6, -RZ, |R24| ;  /* 0x00000000ff067229 */ /* 0x001fd40000000518 */
[----:B------:R-:W-:Y:S02]  /*0100*/  IMAD.MOV.U32 R10, RZ, RZ, R6 ;  /* 0x000000ffff0a7224 */ /* 0x000fe400078e0006 */
[----:B------:R-:W-:-:S07]  /*0110*/  IMAD.MOV.U32 R27, RZ, RZ, R7 ;  /* 0x000000ffff1b7224 */ /* 0x000fce00078e0007 */
[----:B------:R-:W-:Y:S05]  /*0120*/  CALL.REL.NOINC `($_Z6piCalcPiPfS0_i$__internal_accurate_pow) ;  /* 0x0000000000d47944 */ /* 0x000fea0003c00000 */
[----:B------:R-:W-:Y:S05]  /*0130*/  BSYNC.RECONVERGENT B0 ;  /* 0x0000000000007941 */ /* 0x000fea0003800200 */
.L_x_3:
[----:B------:R-:W0:Y:S02]  /*0140*/  LDC.64 R10, c[0x0][0x390] ;  /* 0x0000e400ff0a7b82 */ /* 0x000e240000000a00 */
[----:B0-----:R-:W-:-:S05]  /*0150*/  IMAD.WIDE R10, R2, 0x4, R10 ;  /* 0x00000004020a7825 */ /* 0x001fca00078e020a */
[----:B------:R-:W2:Y:S01]  /*0160*/  LDG.E R3, desc[UR4][R10.64] ;  /* 0x000000040a037981 */ /* 0x000ea2000c1e1900 */
[----:B------:R-:W-:Y:S01]  /*0170*/  DADD R8, R24, 2 ;  /* 0x4000000018087429 */ /* 0x000fe20000000000 */
[C---:B------:R-:W-:Y:S01]  /*0180*/  FSETP.NEU.AND P1, PT, R26.reuse, RZ, PT ;  /* 0x000000ff1a00720b */ /* 0x040fe20003f2d000 */
[----:B------:R-:W-:Y:S01]  /*0190*/  BSSY.RECONVERGENT B0, `(.L_x_4) ;  /* 0x000000e000007945 */ /* 0x000fe20003800200 */
[----:B------:R-:W-:-:S07]  /*01a0*/  FSETP.NEU.AND P0, PT, R26, 1, PT ;  /* 0x3f8000001a00780b */ /* 0x000fce0003f0d000 */
[----:B------:R-:W-:-:S04]  /*01b0*/  LOP3.LUT R8, R9, 0x7ff00000, RZ, 0xc0, !PT ;  /* 0x7ff0000009087812 */ /* 0x000fc800078ec0ff */
[----:B------:R-:W-:Y:S02]  /*01c0*/  ISETP.NE.AND P2, PT, R8, 0x7ff00000, PT ;  /* 0x7ff000000800780c */ /* 0x000fe40003f45270 */
[----:B------:R-:W-:Y:S01]  /*01d0*/  @!P1 CS2R R6, SRZ ;  /* 0x0000000000069805 */ /* 0x000fe2000001ff00 */
[----:B--2---:R-:W0:Y:S02]  /*01e0*/  F2F.F64.F32 R4, R3 ;  /* 0x0000000300047310 */ /* 0x004e240000201800 */
[----:B0-----:R-:W-:-:S08]  /*01f0*/  DADD R8, -RZ, |R4| ;  /* 0x00000000ff087229 */ /* 0x001fd00000000504 */
[----:B------:R-:W-:Y:S05]  /*0200*/  @P2 BRA `(.L_x_5) ;  /* 0x0000000000182947 */ /* 0x000fea0003800000 */
[----:B------:R-:W-:-:S13]  /*0210*/  FSETP.NAN.AND P1, PT, R26, R26, PT ;  /* 0x0000001a1a00720b */ /* 0x000fda0003f28000 */
[----:B------:R-:W-:Y:S01]  /*0220*/  @P1 DADD R6, R24, 2 ;  /* 0x4000000018061429 */ /* 0x000fe20000000000 */
[----:B------:R-:W-:Y:S10]  /*0230*/  @P1 BRA `(.L_x_5) ;  /* 0x00000000000c1947 */ /* 0x000ff40003800000 */
[----:B------:R-:W-:-:S14]  /*0240*/  DSETP.NEU.AND P1, PT, |R24|, +INF , PT ;  /* 0x7ff000001800742a */ /* 0x000fdc0003f2d200 */
[----:B------:R-:W-:Y:S02]  /*0250*/  @!P1 IMAD.MOV.U32 R6, RZ, RZ, 0x0 ;  /* 0x00000000ff069424 */ /* 0x000fe400078e00ff */
[----:B------:R-:W-:-:S07]  /*0260*/  @!P1 IMAD.MOV.U32 R7, RZ, RZ, 0x7ff00000 ;  /* 0x7ff00000ff079424 */ /* 0x000fce00078e00ff */
.L_x_5:
[----:B------:R-:W-:Y:S05]  /*0270*/  BSYNC.RECONVERGENT B0 ;  /* 0x0000000000007941 */ /* 0x000fea0003800200 */
.L_x_4:
[----:B------:R-:W-:Y:S01]  /*0280*/  BSSY.RECONVERGENT B0, `(.L_x_6) ;  /* 0x0000007000007945 */ /* 0x000fe20003800200 */
[----:B------:R-:W-:Y:S01]  /*0290*/  IMAD.MOV.U32 R10, RZ, RZ, R8 ;  /* 0x000000ffff0a7224 */ /* 0x000fe200078e0008 */
[----:B------:R-:W-:Y:S01]  /*02a0*/  FSEL R24, R6, RZ, P0 ;  /* 0x000000ff06187208 */ /* 0x000fe20000000000 */
[----:B------:R-:W-:Y:S01]  /*02b0*/  IMAD.MOV.U32 R27, RZ, RZ, R9 ;  /* 0x000000ffff1b7224 */ /* 0x000fe200078e0009 */
[----:B------:R-:W-:Y:S02]  /*02c0*/  FSEL R25, R7, 1.875, P0 ;  /* 0x3ff0000007197808 */ /* 0x000fe40000000000 */
[----:B------:R-:W-:-:S07]  /*02d0*/  MOV R0, 0x2f0 ;  /* 0x000002f000007802 */ /* 0x000fce0000000f00 */
[----:B------:R-:W-:Y:S05]  /*02e0*/  CALL.REL.NOINC `($_Z6piCalcPiPfS0_i$__internal_accurate_pow) ;  /* 0x0000000000647944 */ /* 0x000fea0003c00000 */
[----:B------:R-:W-:Y:S05]  /*02f0*/  BSYNC.RECONVERGENT B0 ;  /* 0x0000000000007941 */ /* 0x000fea0003800200 */
.L_x_6:
[----:B------:R-:W-:Y:S01]  /*0300*/  DADD R8, R4, 2 ;  /* 0x4000000004087429 */ /* 0x000fe20000000000 */
[----:B------:R-:W0:Y:S01]  /*0310*/  LDC.64 R10, c[0x0][0x380] ;  /* 0x0000e000ff0a7b82 */ /* 0x000e220000000a00 */
[C---:B------:R-:W-:Y:S01]  /*0320*/  FSETP.NEU.AND P1, PT, R3.reuse, RZ, PT ;  /* 0x000000ff0300720b */ /* 0x040fe20003f2d000 */
[----:B------:R-:W-:Y:S01]  /*0330*/  BSSY.RECONVERGENT B0, `(.L_x_7) ;  /* 0x000000c000007945 */ /* 0x000fe20003800200 */
[----:B------:R-:W-:-:S06]  /*0340*/  FSETP.NEU.AND P0, PT, R3, 1, PT ;  /* 0x3f8000000300780b */ /* 0x000fcc0003f0d000 */
[----:B------:R-:W-:-:S04]  /*0350*/  LOP3.LUT R8, R9, 0x7ff00000, RZ, 0xc0, !PT ;  /* 0x7ff0000009087812 */ /* 0x000fc800078ec0ff */
[----:B------:R-:W-:Y:S02]  /*0360*/  ISETP.NE.AND P2, PT, R8, 0x7ff00000, PT ;  /* 0x7ff000000800780c */ /* 0x000fe40003f45270 */
[----:B------:R-:W-:-:S11]  /*0370*/  @!P1 CS2R R6, SRZ ;  /* 0x0000000000069805 */ /* 0x000fd6000001ff00 */
[----:B------:R-:W-:Y:S05]  /*0380*/  @P2 BRA `(.L_x_8) ;  /* 0x0000000000182947 */ /* 0x000fea0003800000 */
[----:B------:R-:W-:-:S13]  /*0390*/  FSETP.NAN.AND P1, PT, R3, R3, PT ;  /* 0x000000030300720b */ /* 0x000fda0003f28000 */
[----:B------:R-:W-:Y:S01]  /*03a0*/  @P1 DADD R6, R4, 2 ;  /* 0x4000000004061429 */ /* 0x000fe20000000000 */
[----:B------:R-:W-:Y:S10]  /*03b0*/  @P1 BRA `(.L_x_8) ;  /* 0x00000000000c1947 */ /* 0x000ff40003800000 */
[----:B------:R-:W-:-:S14]  /*03c0*/  DSETP.NEU.AND P1, PT, |R4|, +INF , PT ;  /* 0x7ff000000400742a */ /* 0x000fdc0003f2d200 */
[----:B------:R-:W-:Y:S02]  /*03d0*/  @!P1 IMAD.MOV.U32 R6, RZ, RZ, 0x0 ;  /* 0x00000000ff069424 */ /* 0x000fe400078e00ff */
[----:B------:R-:W-:-:S07]  /*03e0*/  @!P1 IMAD.MOV.U32 R7, RZ, RZ, 0x7ff00000 ;  /* 0x7ff00000ff079424 */ /* 0x000fce00078e00ff */
.L_x_8:
[----:B------:R-:W-:Y:S05]  /*03f0*/  BSYNC.RECONVERGENT B0 ;  /* 0x0000000000007941 */ /* 0x000fea0003800200 */
.L_x_7:
[----:B------:R-:W-:Y:S01]  /*0400*/  FSEL R4, R6, RZ, P0 ;  /* 0x000000ff06047208 */ /* 0x000fe20000000000 */
[----:B0-----:R-:W-:Y:S01]  /*0410*/  IMAD.WIDE R2, R2, 0x4, R10 ;  /* 0x0000000402027825 */ /* 0x001fe200078e020a */
[----:B------:R-:W-:-:S06]  /*0420*/  FSEL R5, R7, 1.875, P0 ;  /* 0x3ff0000007057808 */ /* 0x000fcc0000000000 */
[----:B------:R-:W-:-:S08]  /*0430*/  DADD R24, R24, R4 ;  /* 0x0000000018187229 */ /* 0x000fd00000000004 */
[----:B------:R-:W-:-:S06]  /*0440*/  DSETP.GT.AND P0, PT, R24, 1, PT ;  /* 0x3ff000001800742a */ /* 0x000fcc0003f04000 */
[----:B------:R-:W-:-:S05]  /*0450*/  SEL R5, RZ, 0x1, P0 ;  /* 0x00000001ff057807 */ /* 0x000fca0000000000 */
[----:B------:R-:W-:Y:S01]  /*0460*/  STG.E desc[UR4][R2.64], R5 ;  /* 0x0000000502007986 */ /* 0x000fe2000c101904 */
[----:B------:R-:W-:Y:S05]  /*0470*/  EXIT ;  /* 0x000000000000794d */ /* 0x000fea0003800000 */
        .type           $_Z6piCalcPiPfS0_i$__internal_accurate_pow,@function
        .size           $_Z6piCalcPiPfS0_i$__internal_accurate_pow,(.L_x_11 - $_Z6piCalcPiPfS0_i$__internal_accurate_pow)
$_Z6piCalcPiPfS0_i$__internal_accurate_pow:
[----:B------:R-:W-:Y:S01]  /*0480*/  ISETP.GT.U32.AND P0, PT, R27, 0xfffff, PT ;  /* 0x000fffff1b00780c */ /* 0x000fe20003f04070 */
[----:B------:R-:W-:Y:S01]  /*0490*/  IMAD.MOV.U32 R6, RZ, RZ, R10 ;  /* 0x000000ffff067224 */ /* 0x000fe200078e000a */
[----:B------:R-:W-:Y:S01]  /*04a0*/  MOV R17, 0x3ed0f5d2 ;  /* 0x3ed0f5d200117802 */ /* 0x000fe20000000f00 */
[--C-:B------:R-:W-:Y:S01]  /*04b0*/  IMAD.MOV.U32 R7, RZ, RZ, R27.reuse ;  /* 0x000000ffff077224 */ /* 0x100fe200078e001b */
[----:B------:R-:W-:Y:S01]  /*04c0*/  UMOV UR6, 0x7d2cafe2 ;  /* 0x7d2cafe200067882 */ /* 0x000fe20000000000 */
[--C-:B------:R-:W-:Y:S01]  /*04d0*/  IMAD.MOV.U32 R8, RZ, RZ, R27.reuse ;  /* 0x000000ffff087224 */ /* 0x100fe200078e001b */
[----:B------:R-:W-:Y:S01]  /*04e0*/  UMOV UR7, 0x3eb0f5ff ;  /* 0x3eb0f5ff00077882 */ /* 0x000fe20000000000 */
[----:B------:R-:W-:Y:S01]  /*04f0*/  IMAD.MOV.U32 R14, RZ, RZ, RZ ;  /* 0x000000ffff0e7224 */ /* 0x000fe200078e00ff */
[----:B------:R-:W-:Y:S01]  /*0500*/  SHF.R.U32.HI R27, RZ, 0x14, R27 ;  /* 0x00000014ff1b7819 */ /* 0x000fe2000001161b */
[----:B------:R-:W-:Y:S01]  /*0510*/  IMAD.MOV.U32 R16, RZ, RZ, 0x41ad3b5a ;  /* 0x41ad3b5aff107424 */ /* 0x000fe200078e00ff */
[----:B------:R-:W-:Y:S01]  /*0520*/  UMOV UR8, 0x3b39803f ;  /* 0x3b39803f00087882 */ /* 0x000fe20000000000 */
[----:B------:R-:W-:-:S02]  /*0530*/  UMOV UR9, 0x3c7abc9e ;  /* 0x3c7abc9e00097882 */ /* 0x000fc40000000000 */
[----:B------:R-:W-:-:S10]  /*0540*/  @!P0 DMUL R6, R6, 1.80143985094819840000e+16 ;  /* 0x4350000006068828 */ /* 0x000fd40000000000 */
[----:B------:R-:W-:Y:S01]  /*0550*/  @!P0 IMAD.MOV.U32 R8, RZ, RZ, R7 ;  /* 0x000000ffff088224 */ /* 0x000fe200078e0007 */
[----:B------:R-:W-:Y:S01]  /*0560*/  @!P0 LEA.HI R27, R7, 0xffffffca, RZ, 0xc ;  /* 0xffffffca071b8811 */ /* 0x000fe200078f60ff */
[----:B------:R-:W-:-:S03]  /*0570*/  @!P0 IMAD.MOV.U32 R10, RZ, RZ, R6 ;  /* 0x000000ffff0a8224 */ /* 0x000fc600078e0006 */
[----:B------:R-:W-:Y:S01]  /*0580*/  LOP3.LUT R8, R8, 0x800fffff, RZ, 0xc0, !PT ;  /* 0x800fffff08087812 */ /* 0x000fe200078ec0ff */
[----:B------:R-:W-:-:S03]  /*0590*/  VIADD R6, R27, 0xfffffc01 ;  /* 0xfffffc011b067836 */ /* 0x000fc60000000000 */
[----:B------:R-:W-:-:S04]  /*05a0*/  LOP3.LUT R11, R8, 0x3ff00000, RZ, 0xfc, !PT ;  /* 0x3ff00000080b7812 */ /* 0x000fc800078efcff */
[----:B------:R-:W-:-:S13]  /*05b0*/  ISETP.GE.U32.AND P1, PT, R11, 0x3ff6a09f, PT ;  /* 0x3ff6a09f0b00780c */ /* 0x000fda0003f26070 */
[----:B------:R-:W-:Y:S02]  /*05c0*/  @P1 VIADD R9, R11, 0xfff00000 ;  /* 0xfff000000b091836 */ /* 0x000fe40000000000 */
[----:B------:R-:W-:Y:S02]  /*05d0*/  @P1 VIADD R6, R27, 0xfffffc02 ;  /* 0xfffffc021b061836 */ /* 0x000fe40000000000 */
[----:B------:R-:W-:-:S06]  /*05e0*/  @P1 IMAD.MOV.U32 R11, RZ, RZ, R9 ;  /* 0x000000ffff0b1224 */ /* 0x000fcc00078e0009 */
[C---:B------:R-:W-:Y:S02]  /*05f0*/  DADD R12, R10.reuse, 1 ;  /* 0x3ff000000a0c7429 */ /* 0x040fe40000000000 */
[----:B------:R-:W-:-:S04]  /*0600*/  DADD R10, R10, -1 ;  /* 0xbff000000a0a7429 */ /* 0x000fc80000000000 */
[----:B------:R-:W0:Y:S02]  /*0610*/  MUFU.RCP64H R15, R13 ;  /* 0x0000000d000f7308 */ /* 0x000e240000001800 */
[----:B0-----:R-:W-:-:S08]  /*0620*/  DFMA R8, -R12, R14, 1 ;  /* 0x3ff000000c08742b */ /* 0x001fd0000000010e */
[----:B------:R-:W-:-:S08]  /*0630*/  DFMA R8, R8, R8, R8 ;  /* 0x000000080808722b */ /* 0x000fd00000000008 */
[----:B------:R-:W-:-:S08]  /*0640*/  DFMA R14, R14, R8, R14 ;  /* 0x000000080e0e722b */ /* 0x000fd0000000000e */
[----:B------:R-:W-:-:S08]  /*0650*/  DMUL R8, R10, R14 ;  /* 0x0000000e0a087228 */ /* 0x000fd00000000000 */
[----:B------:R-:W-:-:S08]  /*0660*/  DFMA R8, R10, R14, R8 ;  /* 0x0000000e0a08722b */ /* 0x000fd00000000008 */
[----:B------:R-:W-:-:S08]  /*0670*/  DMUL R20, R8, R8 ;  /* 0x0000000808147228 */ /* 0x000fd00000000000 */
[----:B------:R-:W-:Y:S01]  /*0680*/  DFMA R12, R20, UR6, R16 ;  /* 0x00000006140c7c2b */ /* 0x000fe20008000010 */
[----:B------:R-:W-:Y:S01]  /*0690*/  UMOV UR6, 0x75488a3f ;  /* 0x75488a3f00067882 */ /* 0x000fe20000000000 */
[----:B------:R-:W-:-:S06]  /*06a0*/  UMOV UR7, 0x3ef3b20a ;  /* 0x3ef3b20a00077882 */ /* 0x000fcc0000000000 */
[----:B------:R-:W-:Y:S01]  /*06b0*/  DFMA R12, R20, R12, UR6 ;  /* 0x00000006140c7e2b */ /* 0x000fe2000800000c */
[----:B------:R-:W-:Y:S01]  /*06c0*/  UMOV UR6, 0xe4faecd5 ;  /* 0xe4faecd500067882 */ /* 0x000fe20000000000 */
[----:B------:R-:W-:-:S06]  /*06d0*/  UMOV UR7, 0x3f1745cd ;  /* 0x3f1745cd00077882 */ /* 0x000fcc0000000000 */
[----:B------:R-:W-:Y:S01]  /*06e0*/  DFMA R12, R20, R12, UR6 ;  /* 0x00000006140c7e2b */ /* 0x000fe2000800000c */
[----:B------:R-:W-:Y:S01]  /*06f0*/  UMOV UR6, 0x258a578b ;  /* 0x258a578b00067882 */ /* 0x000fe20000000000 */
[----:B------:R-:W-:-:S06]  /*0700*/  UMOV UR7, 0x3f3c71c7 ;  /* 0x3f3c71c700077882 */ /* 0x000fcc0000000000 */
[----:B------:R-:W-:Y:S01]  /*0710*/  DFMA R18, R20, R12, UR6 ;  /* 0x0000000614127e2b */ /* 0x000fe2000800000c */
[----:B------:R-:W-:Y:S01]  /*0720*/  UMOV UR6, 0x9242b910 ;  /* 0x9242b91000067882 */ /* 0x000fe20000000000 */
[----:B------:R-:W-:Y:S01]  /*0730*/  UMOV UR7, 0x3f624924 ;  /* 0x3f62492400077882 */ /* 0x000fe20000000000 */
[----:B------:R-:W-:-:S05]  /*0740*/  DADD R12, R10, -R8 ;  /* 0x000000000a0c7229 */ /* 0x000fca0000000808 */
[----:B------:R-:W-:Y:S01]  /*0750*/  DFMA R18, R20, R18, UR6 ;  /* 0x0000000614127e2b */ /* 0x000fe20008000012 */
[----:B------:R-:W-:Y:S01]  /*0760*/  UMOV UR6, 0x99999dfb ;  /* 0x99999dfb00067882 */ /* 0x000fe20000000000 */
[----:B------:R-:W-:Y:S01]  /*0770*/  UMOV UR7, 0x3f899999 ;  /* 0x3f89999900077882 */ /* 0x000fe20000000000 */
[----:B------:R-:W-:-:S05]  /*0780*/  DADD R12, R12, R12 ;  /* 0x000000000c0c7229 */ /* 0x000fca000000000c */
[----:B------:R-:W-:Y:S01]  /*0790*/  DFMA R18, R20, R18, UR6 ;  /* 0x0000000614127e2b */ /* 0x000fe20008000012 */
[----:B------:R-:W-:Y:S01]  /*07a0*/  UMOV UR6, 0x55555555 ;  /* 0x5555555500067882 */ /* 0x000fe20000000000 */
[----:B------:R-:W-:Y:S01]  /*07b0*/  UMOV UR7, 0x3fb55555 ;  /* 0x3fb5555500077882 */ /* 0x000fe20000000000 */
[----:B------:R-:W-:-:S05]  /*07c0*/  DFMA R12, R10, -R8, R12 ;  /* 0x800000080a0c722b */ /* 0x000fca000000000c */
[----:B------:R-:W-:-:S03]  /*07d0*/  DFMA R10, R20, R18, UR6 ;  /* 0x00000006140a7e2b */ /* 0x000fc60008000012 */
[----:B------:R-:W-:Y:S02]  /*07e0*/  DMUL R12, R14, R12 ;  /* 0x0000000c0e0c7228 */ /* 0x000fe40000000000 */
[----:B------:R-:W-:-:S03]  /*07f0*/  DMUL R14, R8, R8 ;  /* 0x00000008080e7228 */ /* 0x000fc60000000000 */
[----:B------:R-:W-:Y:S01]  /*0800*/  DADD R16, -R10, UR6 ;  /* 0x000000060a107e29 */ /* 0x000fe20008000100 */
[----:B------:R-:W-:Y:S01]  /*0810*/  UMOV UR6, 0xb9e7b0 ;  /* 0x00b9e7b000067882 */ /* 0x000fe20000000000 */
[----:B------:R-:W-:-:S03]  /*0820*/  UMOV UR7, 0x3c46a4cb ;  /* 0x3c46a4cb00077882 */ /* 0x000fc60000000000 */
[----:B------:R-:W-:-:S03]  /*0830*/  DFMA R22, R8, R8, -R14 ;  /* 0x000000080816722b */ /* 0x000fc6000000080e */
[----:B------:R-:W-:Y:S02]  /*0840*/  DFMA R16, R20, R18, R16 ;  /* 0x000000121410722b */ /* 0x000fe40000000010 */
[----:B------:R-:W-:Y:S01]  /*0850*/  DMUL R18, R8, R14 ;  /* 0x0000000e08127228 */ /* 0x000fe20000000000 */
[----:B------:R-:W-:Y:S02]  /*0860*/  VIADD R21, R13, 0x100000 ;  /* 0x001000000d157836 */ /* 0x000fe40000000000 */
[----:B------:R-:W-:-:S03]  /*0870*/  IMAD.MOV.U32 R20, RZ, RZ, R12 ;  /* 0x000000ffff147224 */ /* 0x000fc600078e000c */
[----:B------:R-:W-:Y:S01]  /*0880*/  DADD R16, R16, -UR6 ;  /* 0x8000000610107e29 */ /* 0x000fe20008000000 */
[----:B------:R-:W-:Y:S01]  /*0890*/  UMOV UR6, 0x80000000 ;  /* 0x8000000000067882 */ /* 0x000fe20000000000 */
[----:B------:R-:W-:Y:S01]  /*08a0*/  UMOV UR7, 0x43300000 ;  /* 0x4330000000077882 */ /* 0x000fe20000000000 */
[C---:B------:R-:W-:Y:S02]  /*08b0*/  DFMA R20, R8.reuse, R20, R22 ;  /* 0x000000140814722b */ /* 0x040fe40000000016 */
[----:B------:R-:W-:-:S08]  /*08c0*/  DFMA R22, R8, R14, -R18 ;  /* 0x0000000e0816722b */ /* 0x000fd00000000812 */
[----:B------:R-:W-:Y:S02]  /*08d0*/  DFMA R22, R12, R14, R22 ;  /* 0x0000000e0c16722b */ /* 0x000fe40000000016 */
[----:B------:R-:W-:-:S06]  /*08e0*/  DADD R14, R10, R16 ;  /* 0x000000000a0e7229 */ /* 0x000fcc0000000010 */
[----:B------:R-:W-:Y:S02]  /*08f0*/  DFMA R20, R8, R20, R22 ;  /* 0x000000140814722b */ /* 0x000fe40000000016 */
[----:B------:R-:W-:Y:S02]  /*0900*/  DADD R22, R10, -R14 ;  /* 0x000000000a167229 */ /* 0x000fe4000000080e */
[----:B------:R-:W-:-:S06]  /*0910*/  DMUL R10, R14, R18 ;  /* 0x000000120e0a7228 */ /* 0x000fcc0000000000 */
[----:B------:R-:W-:Y:S02]  /*0920*/  DADD R22, R16, R22 ;  /* 0x0000000010167229 */ /* 0x000fe40000000016 */
[----:B------:R-:W-:-:S08]  /*0930*/  DFMA R16, R14, R18, -R10 ;  /* 0x000000120e10722b */ /* 0x000fd0000000080a */
[----:B------:R-:W-:-:S08]  /*0940*/  DFMA R16, R14, R20, R16 ;  /* 0x000000140e10722b */ /* 0x000fd00000000010 */
[----:B------:R-:W-:-:S08]  /*0950*/  DFMA R22, R22, R18, R16 ;  /* 0x000000121616722b */ /* 0x000fd00000000010 */
[----:B------:R-:W-:-:S08]  /*0960*/  DADD R14, R10, R22 ;  /* 0x000000000a0e7229 */ /* 0x000fd00000000016 */
[--C-:B------:R-:W-:Y:S02]  /*0970*/  DADD R16, R8, R14.reuse ;  /* 0x0000000008107229 */ /* 0x100fe4000000000e */
[----:B------:R-:W-:-:S06]  /*0980*/  DADD R10, R10, -R14 ;  /* 0x000000000a0a7229 */ /* 0x000fcc000000080e */
[----:B------:R-:W-:Y:S02]  /*0990*/  DADD R8, R8, -R16 ;  /* 0x0000000008087229 */ /* 0x000fe40000000810 */
[----:B------:R-:W-:-:S06]  /*09a0*/  DADD R10, R22, R10 ;  /* 0x00000000160a7229 */ /* 0x000fcc000000000a */
[----:B------:R-:W-:-:S08]  /*09b0*/  DADD R8, R14, R8 ;  /* 0x000000000e087229 */ /* 0x000fd00000000008 */
[----:B------:R-:W-:-:S08]  /*09c0*/  DADD R8, R10, R8 ;  /* 0x000000000a087229 */ /* 0x000fd00000000008 */
[----:B------:R-:W-:Y:S01]  /*09d0*/  DADD R12, R12, R8 ;  /* 0x000000000c0c7229 */ /* 0x000fe20000000008 */
[----:B------:R-:W-:Y:S01]  /*09e0*/  LOP3.LUT R8, R6, 0x80000000, RZ, 0x3c, !PT ;  /* 0x8000000006087812 */ /* 0x000fe200078e3cff */
[----:B------:R-:W-:-:S06]  /*09f0*/  IMAD.MOV.U32 R9, RZ, RZ, 0x43300000 ;  /* 0x43300000ff097424 */ /* 0x000fcc00078e00ff */
[----:B------:R-:W-:Y:S02]  /*0a00*/  DADD R10, R16, R12 ;  /* 0x00000000100a7229 */ /* 0x000fe4000000000c */
[----:B------:R-:W-:Y:S01]  /*0a10*/  DADD R8, R8, -UR6 ;  /* 0x8000000608087e29 */ /* 0x000fe20008000000 */
[----:B------:R-:W-:Y:S01]  /*0a20*/  UMOV UR6, 0xfefa39ef ;  /* 0xfefa39ef00067882 */ /* 0x000fe20000000000 */
[----:B------:R-:W-:-:S04]  /*0a30*/  UMOV UR7, 0x3fe62e42 ;  /* 0x3fe62e4200077882 */ /* 0x000fc80000000000 */
[--C-:B------:R-:W-:Y:S02]  /*0a40*/  DADD R16, R16, -R10.reuse ;  /* 0x0000000010107229 */ /* 0x100fe4000000080a */
[----:B------:R-:W-:-:S06]  /*0a50*/  DFMA R6, R8, UR6, R10 ;  /* 0x0000000608067c2b */ /* 0x000fcc000800000a */
[----:B------:R-:W-:Y:S02]  /*0a60*/  DADD R16, R12, R16 ;  /* 0x000000000c107229 */ /* 0x000fe40000000010 */
[----:B------:R-:W-:-:S08]  /*0a70*/  DFMA R14, R8, -UR6, R6 ;  /* 0x80000006080e7c2b */ /* 0x000fd00008000006 */
[----:B------:R-:W-:-:S08]  /*0a80*/  DADD R14, -R10, R14 ;  /* 0x000000000a0e7229 */ /* 0x000fd0000000010e */
[----:B------:R-:W-:-:S08]  /*0a90*/  DADD R14, R16, -R14 ;  /* 0x00000000100e7229 */ /* 0x000fd0000000080e */
[----:B------:R-:W-:-:S08]  /*0aa0*/  DFMA R14, R8, UR8, R14 ;  /* 0x00000008080e7c2b */ /* 0x000fd0000800000e */
[----:B------:R-:W-:-:S08]  /*0ab0*/  DADD R8, R6, R14 ;  /* 0x0000000006087229 */ /* 0x000fd0000000000e */
[----:B------:R-:W-:Y:S02]  /*0ac0*/  DADD R6, R6, -R8 ;  /* 0x0000000006067229 */ /* 0x000fe40000000808 */
[----:B------:R-:W-:-:S06]  /*0ad0*/  DMUL R10, R8, 2 ;  /* 0x40000000080a7828 */ /* 0x000fcc0000000000 */
[----:B------:R-:W-:Y:S02]  /*0ae0*/  DADD R14, R14, R6 ;  /* 0x000000000e0e7229 */ /* 0x000fe40000000006 */
[----:B------:R-:W-:Y:S01]  /*0af0*/  DFMA R8, R8, 2, -R10 ;  /* 0x400000000808782b */ /* 0x000fe2000000080a */
[----:B------:R-:W-:Y:S02]  /*0b00*/  IMAD.MOV.U32 R6, RZ, RZ, 0x652b82fe ;  /* 0x652b82feff067424 */ /* 0x000fe400078e00ff */
[----:B------:R-:W-:-:S05]  /*0b10*/  IMAD.MOV.U32 R7, RZ, RZ, 0x3ff71547 ;  /* 0x3ff71547ff077424 */ /* 0x000fca00078e00ff */
[----:B------:R-:W-:-:S08]  /*0b20*/  DFMA R14, R14, 2, R8 ;  /* 0x400000000e0e782b */ /* 0x000fd00000000008 */
[----:B------:R-:W-:-:S08]  /*0b30*/  DADD R8, R10, R14 ;  /* 0x000000000a087229 */ /* 0x000fd0000000000e */
[----:B------:R-:W-:Y:S02]  /*0b40*/  DFMA R6, R8, R6, 6.75539944105574400000e+15 ;  /* 0x433800000806742b */ /* 0x000fe40000000006 */
[----:B------:R-:W-:Y:S01]  /*0b50*/  FSETP.GEU.AND P0, PT, |R9|, 4.1917929649353027344, PT ;  /* 0x4086232b0900780b */ /* 0x000fe20003f0e200 */
[----:B------:R-:W-:-:S05]  /*0b60*/  DADD R10, R10, -R8 ;  /* 0x000000000a0a7229 */ /* 0x000fca0000000808 */
[----:B------:R-:W-:-:S03]  /*0b70*/  DADD R12, R6, -6.75539944105574400000e+15 ;  /* 0xc3380000060c7429 */ /* 0x000fc60000000000 */
[----:B------:R-:W-:-:S05]  /*0b80*/  DADD R14, R14, R10 ;  /* 0x000000000e0e7229 */ /* 0x000fca000000000a */
[----:B------:R-:W-:Y:S01]  /*0b90*/  DFMA R16, R12, -UR6, R8 ;  /* 0x800000060c107c2b */ /* 0x000fe20008000008 */
[----:B------:R-:W-:Y:S01]  /*0ba0*/  UMOV UR6, 0x3b39803f ;  /* 0x3b39803f00067882 */ /* 0x000fe20000000000 */
[----:B------:R-:W-:-:S06]  /*0bb0*/  UMOV UR7, 0x3c7abc9e ;  /* 0x3c7abc9e00077882 */ /* 0x000fcc0000000000 */
[----:B------:R-:W-:Y:S01]  /*0bc0*/  DFMA R12, R12, -UR6, R16 ;  /* 0x800000060c0c7c2b */ /* 0x000fe20008000010 */
[----:B------:R-:W-:Y:S01]  /*0bd0*/  UMOV UR6, 0x69ce2bdf ;  /* 0x69ce2bdf00067882 */ /* 0x000fe20000000000 */
[----:B------:R-:W-:Y:S01]  /*0be0*/  IMAD.MOV.U32 R16, RZ, RZ, -0x35dec16 ;  /* 0xfca213eaff107424 */ /* 0x000fe200078e00ff */
[----:B------:R-:W-:Y:S01]  /*0bf0*/  MOV R17, 0x3e928af3 ;  /* 0x3e928af300117802 */ /* 0x000fe20000000f00 */
[----:B------:R-:W-:-:S05]  /*0c00*/  UMOV UR7, 0x3e5ade15 ;  /* 0x3e5ade1500077882 */ /* 0x000fca0000000000 */
        /* <DEDUP_REMOVED lines=24> */
[----:B------:R-:W-:-:S08]  /*0d90*/  DFMA R16, R12, R16, UR6 ;  /* 0x000000060c107e2b */ /* 0x000fd00008000010 */
[----:B------:R-:W-:-:S08]  /*0da0*/  DFMA R16, R12, R16, 1 ;  /* 0x3ff000000c10742b */ /* 0x000fd00000000010 */
[----:B------:R-:W-:-:S10]  /*0db0*/  DFMA R12, R12, R16, 1 ;  /* 0x3ff000000c0c742b */ /* 0x000fd40000000010 */
[----:B------:R-:W-:Y:S02]  /*0dc0*/  IMAD R11, R6, 0x100000, R13 ;  /* 0x00100000060b7824 */ /* 0x000fe400078e020d */
[----:B------:R-:W-:Y:S01]  /*0dd0*/  IMAD.MOV.U32 R10, RZ, RZ, R12 ;  /* 0x000000ffff0a7224 */ /* 0x000fe200078e000c */
[----:B------:R-:W-:Y:S06]  /*0de0*/  @!P0 BRA `(.L_x_9) ;  /* 0x0000000000308947 */ /* 0x000fec0003800000 */
[----:B------:R-:W-:Y:S01]  /*0df0*/  FSETP.GEU.AND P1, PT, |R9|, 4.2275390625, PT ;  /* 0x408748000900780b */ /* 0x000fe20003f2e200 */
[C---:B------:R-:W-:Y:S02]  /*0e00*/  DADD R10, R8.reuse, +INF ;  /* 0x7ff00000080a7429 */ /* 0x040fe40000000000 */
[----:B------:R-:W-:-:S08]  /*0e10*/  DSETP.GEU.AND P0, PT, R8, RZ, PT ;  /* 0x000000ff0800722a */ /* 0x000fd00003f0e000 */
[----:B------:R-:W-:Y:S02]  /*0e20*/  FSEL R10, R10, RZ, P0 ;  /* 0x000000ff0a0a7208 */ /* 0x000fe40000000000 */
[----:B------:R-:W-:Y:S02]  /*0e30*/  @!P1 LEA.HI R7, R6, R6, RZ, 0x1 ;  /* 0x0000000606079211 */ /* 0x000fe400078f08ff */
[----:B------:R-:W-:Y:S02]  /*0e40*/  FSEL R11, R11, RZ, P0 ;  /* 0x000000ff0b0b7208 */ /* 0x000fe40000000000 */
[----:B------:R-:W-:-:S05]  /*0e50*/  @!P1 SHF.R.S32.HI R7, RZ, 0x1, R7 ;  /* 0x00000001ff079819 */ /* 0x000fca0000011407 */
[----:B------:R-:W-:Y:S02]  /*0e60*/  @!P1 IMAD.IADD R6, R6, 0x1, -R7 ;  /* 0x0000000106069824 */ /* 0x000fe400078e0a07 */
[----:B------:R-:W-:-:S03]  /*0e70*/  @!P1 IMAD R13, R7, 0x100000, R13 ;  /* 0x00100000070d9824 */ /* 0x000fc600078e020d */
[----:B------:R-:W-:Y:S01]  /*0e80*/  @!P1 LEA R7, R6, 0x3ff00000, 0x14 ;  /* 0x3ff0000006079811 */ /* 0x000fe200078ea0ff */
[----:B------:R-:W-:-:S06]  /*0e90*/  @!P1 IMAD.MOV.U32 R6, RZ, RZ, RZ ;  /* 0x000000ffff069224 */ /* 0x000fcc00078e00ff */
[----:B------:R-:W-:-:S11]  /*0ea0*/  @!P1 DMUL R10, R12, R6 ;  /* 0x000000060c0a9228 */ /* 0x000fd60000000000 */
.L_x_9:
[----:B------:R-:W-:Y:S01]  /*0eb0*/  DFMA R14, R14, R10, R10 ;  /* 0x0000000a0e0e722b */ /* 0x000fe2000000000a */
[----:B------:R-:W-:Y:S01]  /*0ec0*/  IMAD.MOV.U32 R8, RZ, RZ, R0 ;  /* 0x000000ffff087224 */ /* 0x000fe200078e0000 */
[----:B------:R-:W-:Y:S01]  /*0ed0*/  DSETP.NEU.AND P0, PT, |R10|, +INF , PT ;  /* 0x7ff000000a00742a */ /* 0x000fe20003f0d200 */
[----:B------:R-:W-:-:S07]  /*0ee0*/  IMAD.MOV.U32 R9, RZ, RZ, 0x0 ;  /* 0x00000000ff097424 */ /* 0x000fce00078e00ff */
[----:B------:R-:W-:Y:S02]  /*0ef0*/  FSEL R6, R10, R14, !P0 ;  /* 0x0000000e0a067208 */ /* 0x000fe40004000000 */
[----:B------:R-:W-:Y:S01]  /*0f00*/  FSEL R7, R11, R15, !P0 ;  /* 0x0000000f0b077208 */ /* 0x000fe20004000000 */
[----:B------:R-:W-:Y:S06]  /*0f10*/  RET.REL.NODEC R8 `(_Z6piCalcPiPfS0_i) ;  /* 0xfffffff008387950 */ /* 0x000fec0003c3ffff */
.L_x_10:
        /* <DEDUP_REMOVED lines=14> */
.L_x_11:


//--------------------- .nv.shared._Z6reducePiS_  --------------------------
	.section	.nv.shared._Z6reducePiS_,"aw",@nobits
	.sectionflags	@""
	.align	4
.nv.shared._Z6reducePiS_:
	.zero		5120


//--------------------- .nv.shared.reserved.0     --------------------------
	.section	.nv.shared.reserved.0,"aw",@nobits
	.weak		__nv_reservedSMEM_offset_0_alias
	.size		__nv_reservedSMEM_offset_0_alias, 0, 64
	.other		__nv_reservedSMEM_offset_0_alias,@"STO_CUDA_RESERVED_SHARED STV_DEFAULT"
__nv_reservedSMEM_offset_0_alias:
	.zero		0
	.zero		64


//--------------------- .nv.constant0._Z6reducePiS_ --------------------------
	.section	.nv.constant0._Z6reducePiS_,"a",@progbits
	.sectionflags	@""
	.align	4
.nv.constant0._Z6reducePiS_:
	.zero		912


//--------------------- .nv.constant0._Z6piCalcPiPfS0_i --------------------------
	.section	.nv.constant0._Z6piCalcPiPfS0_i,"a",@progbits
	.sectionflags	@""
	.align	4
.nv.constant0._Z6piCalcPiPfS0_i:
	.zero		924


//--------------------- SYMBOLS --------------------------

	.type		.nv.reservedSmem.offset0,@object
	.size		.nv.reservedSmem.offset0,0x4
	.type		.nv.reservedSmem.cap,@object
	.size		.nv.reservedSmem.cap,0x4
